//
// Generated by NVIDIA NVVM Compiler
//
// Compiler Build ID: CL-36424714
// Cuda compilation tools, release 13.0, V13.0.88
// Based on NVVM 20.0.0
//

.version 9.0
.target sm_100
.address_size 64

	// .globl	_Z3maxPiS_
.extern .shared .align 16 .b8 sdata[];

.visible .entry _Z3maxPiS_(
	.param .u64 .ptr .align 1 _Z3maxPiS__param_0,
	.param .u64 .ptr .align 1 _Z3maxPiS__param_1
)
{
	.reg .pred 	%p<6>;
	.reg .b32 	%r<17>;
	.reg .b64 	%rd<7>;

	ld.param.u64 	%rd2, [_Z3maxPiS__param_0];
	ld.param.u64 	%rd1, [_Z3maxPiS__param_1];
	cvta.to.global.u64 	%rd3, %rd2;
	mov.u32 	%r1, %tid.x;
	mov.u32 	%r7, %ctaid.x;
	mov.u32 	%r16, %ntid.x;
	mad.lo.s32 	%r8, %r7, %r16, %r1;
	mul.wide.u32 	%rd4, %r8, 4;
	add.s64 	%rd5, %rd3, %rd4;
	ld.global.u32 	%r9, [%rd5];
	shl.b32 	%r10, %r1, 2;
	mov.u32 	%r11, sdata;
	add.s32 	%r3, %r11, %r10;
	st.shared.u32 	[%r3], %r9;
	bar.sync 	0;
	setp.lt.u32 	%p1, %r16, 2;
	@%p1 bra 	$L__BB0_5;
$L__BB0_1:
	mov.u32 	%r4, %r16;
	shr.u32 	%r16, %r4, 1;
	setp.ge.u32 	%p2, %r1, %r16;
	@%p2 bra 	$L__BB0_4;
	ld.shared.u32 	%r12, [%r3];
	shl.b32 	%r13, %r16, 2;
	add.s32 	%r14, %r3, %r13;
	ld.shared.u32 	%r6, [%r14];
	setp.ge.s32 	%p3, %r12, %r6;
	@%p3 bra 	$L__BB0_4;
	st.shared.u32 	[%r3], %r6;
$L__BB0_4:
	bar.sync 	0;
	setp.gt.u32 	%p4, %r4, 3;
	@%p4 bra 	$L__BB0_1;
$L__BB0_5:
	setp.ne.s32 	%p5, %r1, 0;
	@%p5 bra 	$L__BB0_7;
	ld.shared.u32 	%r15, [sdata];
	cvta.to.global.u64 	%rd6, %rd1;
	st.global.u32 	[%rd6], %r15;
$L__BB0_7:
	ret;

}
	// .globl	_Z3minPiS_
.visible .entry _Z3minPiS_(
	.param .u64 .ptr .align 1 _Z3minPiS__param_0,
	.param .u64 .ptr .align 1 _Z3minPiS__param_1
)
{
	.reg .pred 	%p<6>;
	.reg .b32 	%r<17>;
	.reg .b64 	%rd<7>;

	ld.param.u64 	%rd2, [_Z3minPiS__param_0];
	ld.param.u64 	%rd1, [_Z3minPiS__param_1];
	cvta.to.global.u64 	%rd3, %rd2;
	mov.u32 	%r1, %tid.x;
	mov.u32 	%r7, %ctaid.x;
	mov.u32 	%r16, %ntid.x;
	mad.lo.s32 	%r8, %r7, %r16, %r1;
	mul.wide.u32 	%rd4, %r8, 4;
	add.s64 	%rd5, %rd3, %rd4;
	ld.global.u32 	%r9, [%rd5];
	shl.b32 	%r10, %r1, 2;
	mov.u32 	%r11, sdata;
	add.s32 	%r3, %r11, %r10;
	st.shared.u32 	[%r3], %r9;
	bar.sync 	0;
	setp.lt.u32 	%p1, %r16, 2;
	@%p1 bra 	$L__BB1_5;
$L__BB1_1:
	mov.u32 	%r4, %r16;
	shr.u32 	%r16, %r4, 1;
	setp.ge.u32 	%p2, %r1, %r16;
	@%p2 bra 	$L__BB1_4;
	ld.shared.u32 	%r12, [%r3];
	shl.b32 	%r13, %r16, 2;
	add.s32 	%r14, %r3, %r13;
	ld.shared.u32 	%r6, [%r14];
	setp.le.s32 	%p3, %r12, %r6;
	@%p3 bra 	$L__BB1_4;
	st.shared.u32 	[%r3], %r6;
$L__BB1_4:
	bar.sync 	0;
	setp.gt.u32 	%p4, %r4, 3;
	@%p4 bra 	$L__BB1_1;
$L__BB1_5:
	setp.ne.s32 	%p5, %r1, 0;
	@%p5 bra 	$L__BB1_7;
	ld.shared.u32 	%r15, [sdata];
	cvta.to.global.u64 	%rd6, %rd1;
	st.global.u32 	[%rd6], %r15;
$L__BB1_7:
	ret;

}
	// .globl	_Z7calcavgPiPf
.visible .entry _Z7calcavgPiPf(
	.param .u64 .ptr .align 1 _Z7calcavgPiPf_param_0,
	.param .u64 .ptr .align 1 _Z7calcavgPiPf_param_1
)
{
	.reg .b32 	%r<8>;
	.reg .b32 	%f<13>;
	.reg .b64 	%rd<5>;

	ld.param.u64 	%rd1, [_Z7calcavgPiPf_param_0];
	ld.param.u64 	%rd2, [_Z7calcavgPiPf_param_1];
	cvta.to.global.u64 	%rd3, %rd2;
	mov.b32 	%r1, 0;
	st.global.u32 	[%rd3], %r1;
	cvta.to.global.u64 	%rd4, %rd1;
	ld.global.u32 	%r2, [%rd4];
	cvt.rn.f32.s32 	%f1, %r2;
	st.global.f32 	[%rd3], %f1;
	ld.global.u32 	%r3, [%rd4+4];
	cvt.rn.f32.s32 	%f2, %r3;
	add.f32 	%f3, %f1, %f2;
	st.global.f32 	[%rd3], %f3;
	ld.global.u32 	%r4, [%rd4+8];
	cvt.rn.f32.s32 	%f4, %r4;
	add.f32 	%f5, %f3, %f4;
	st.global.f32 	[%rd3], %f5;
	ld.global.u32 	%r5, [%rd4+12];
	cvt.rn.f32.s32 	%f6, %r5;
	add.f32 	%f7, %f5, %f6;
	st.global.f32 	[%rd3], %f7;
	ld.global.u32 	%r6, [%rd4+16];
	cvt.rn.f32.s32 	%f8, %r6;
	add.f32 	%f9, %f7, %f8;
	st.global.f32 	[%rd3], %f9;
	ld.global.u32 	%r7, [%rd4+20];
	cvt.rn.f32.s32 	%f10, %r7;
	add.f32 	%f11, %f9, %f10;
	div.rn.f32 	%f12, %f11, 0f40C00000;
	st.global.f32 	[%rd3], %f12;
	ret;

}


// ===== COMPILED SASS (sm_100) =====

	.target	sm_100

	.elftype	@"ET_EXEC"


//--------------------- .note.nv.tkinfo           --------------------------
	.section	.note.nv.tkinfo,"",@"SHT_NOTE"
	.sectionflags	@"SHF_NOTE_NV_TKINFO"
	.tkinfo
        /*0018*/ 	.word	0x00000002
        /*0030*/ 	.string	""
        /*0030*/ 	.string	"ptxas"
        /*0030*/ 	.string	"Cuda compilation tools, release 13.0, V13.0.88"
        /*0030*/ 	.string	"Build cuda_13.0.r13.0/compiler.36424714_0"
        /*0030*/ 	.string	"-arch sm_100 -m 64 "



//--------------------- .note.nv.cuinfo           --------------------------
	.section	.note.nv.cuinfo,"",@"SHT_NOTE"
	.sectionflags	@"SHF_NOTE_NV_CUINFO"
        /*0018*/ 	.short	0x0002
        /*001a*/ 	.short	0x0064
        /*001c*/ 	.short	0x0082
	.zero		2


//--------------------- .nv.info                  --------------------------
	.section	.nv.info,"",@"SHT_CUDA_INFO"
	.align	4


	//----- nvinfo : EIATTR_REGCOUNT
	.align		4
        /*0000*/ 	.byte	0x04, 0x2f
        /*0002*/ 	.short	(.L_1 - .L_0)
	.align		4
.L_0:
        /*0004*/ 	.word	index@(_Z3maxPiS_)
        /*0008*/ 	.word	0x0000000a


	//----- nvinfo : EIATTR_FRAME_SIZE
	.align		4
.L_1:
        /*000c*/ 	.byte	0x04, 0x11
        /*000e*/ 	.short	(.L_3 - .L_2)
	.align		4
.L_2:
        /*0010*/ 	.word	index@(_Z3maxPiS_)
        /*0014*/ 	.word	0x00000000


	//----- nvinfo : EIATTR_REGCOUNT
	.align		4
.L_3:
        /*0018*/ 	.byte	0x04, 0x2f
        /*001a*/ 	.short	(.L_5 - .L_4)
	.align		4
.L_4:
        /*001c*/ 	.word	index@(_Z3minPiS_)
        /*0020*/ 	.word	0x0000000a


	//----- nvinfo : EIATTR_FRAME_SIZE
	.align		4
.L_5:
        /*0024*/ 	.byte	0x04, 0x11
        /*0026*/ 	.short	(.L_7 - .L_6)
	.align		4
.L_6:
        /*0028*/ 	.word	index@(_Z3minPiS_)
        /*002c*/ 	.word	0x00000000


	//----- nvinfo : EIATTR_REGCOUNT
	.align		4
.L_7:
        /*0030*/ 	.byte	0x04, 0x2f
        /*0032*/ 	.short	(.L_9 - .L_8)
	.align		4
.L_8:
        /*0034*/ 	.word	index@(_Z7calcavgPiPf)
        /*0038*/ 	.word	0x00000010


	//----- nvinfo : EIATTR_FRAME_SIZE
	.align		4
.L_9:
        /*003c*/ 	.byte	0x04, 0x11
        /*003e*/ 	.short	(.L_11 - .L_10)
	.align		4
.L_10:
        /*0040*/ 	.word	index@($__internal_0_$__cuda_sm3x_div_rn_noftz_f32_slowpath)
        /*0044*/ 	.word	0x00000000


	//----- nvinfo : EIATTR_FRAME_SIZE
	.align		4
.L_11:
        /*0048*/ 	.byte	0x04, 0x11
        /*004a*/ 	.short	(.L_13 - .L_12)
	.align		4
.L_12:
        /*004c*/ 	.word	index@(_Z7calcavgPiPf)
        /*0050*/ 	.word	0x00000000


	//----- nvinfo : EIATTR_MIN_STACK_SIZE
	.align		4
.L_13:
        /*0054*/ 	.byte	0x04, 0x12
        /*0056*/ 	.short	(.L_15 - .L_14)
	.align		4
.L_14:
        /*0058*/ 	.word	index@(_Z7calcavgPiPf)
        /*005c*/ 	.word	0x00000000


	//----- nvinfo : EIATTR_MIN_STACK_SIZE
	.align		4
.L_15:
        /*0060*/ 	.byte	0x04, 0x12
        /*0062*/ 	.short	(.L_17 - .L_16)
	.align		4
.L_16:
        /*0064*/ 	.word	index@(_Z3minPiS_)
        /*0068*/ 	.word	0x00000000


	//----- nvinfo : EIATTR_MIN_STACK_SIZE
	.align		4
.L_17:
        /*006c*/ 	.byte	0x04, 0x12
        /*006e*/ 	.short	(.L_19 - .L_18)
	.align		4
.L_18:
        /*0070*/ 	.word	index@(_Z3maxPiS_)
        /*0074*/ 	.word	0x00000000
.L_19:


//--------------------- .nv.compat                --------------------------
	.section	.nv.compat,"",@"SHT_CUDA_COMPAT_INFO"
	.align	4
        /*0000*/ 	.byte	0x02, 0x09, 0x00, 0x00, 0x02, 0x02, 0x01, 0x00, 0x02, 0x05, 0x05, 0x00, 0x03, 0x07, 0x01, 0x01
        /*0010*/ 	.byte	0x02, 0x03, 0x00, 0x00, 0x02, 0x06, 0x01, 0x00, 0x04, 0x0b, 0x08, 0x00, 0x01, 0x00, 0x00, 0x00
        /*0020*/ 	.byte	0x00, 0x00, 0x00, 0x00


//--------------------- .nv.info._Z7calcavgPiPf   --------------------------
	.section	.nv.info._Z7calcavgPiPf,"",@"SHT_CUDA_INFO"
	.sectionflags	@""
	.align	4


	//----- nvinfo : EIATTR_CUDA_API_VERSION
	.align		4
        /*0000*/ 	.byte	0x04, 0x37
        /*0002*/ 	.short	(.L_21 - .L_20)
.L_20:
        /*0004*/ 	.word	0x00000082


	//----- nvinfo : EIATTR_KPARAM_INFO
	.align		4
.L_21:
        /*0008*/ 	.byte	0x04, 0x17
        /*000a*/ 	.short	(.L_23 - .L_22)
.L_22:
        /*000c*/ 	.word	0x00000000
        /*0010*/ 	.short	0x0001
        /*0012*/ 	.short	0x0008
        /*0014*/ 	.byte	0x00, 0xf5, 0x21, 0x00


	//----- nvinfo : EIATTR_KPARAM_INFO
	.align		4
.L_23:
        /*0018*/ 	.byte	0x04, 0x17
        /*001a*/ 	.short	(.L_25 - .L_24)
.L_24:
        /*001c*/ 	.word	0x00000000
        /*0020*/ 	.short	0x0000
        /*0022*/ 	.short	0x0000
        /*0024*/ 	.byte	0x00, 0xf5, 0x21, 0x00


	//----- nvinfo : EIATTR_SPARSE_MMA_MASK
	.align		4
.L_25:
        /*0028*/ 	.byte	0x03, 0x50
        /*002a*/ 	.short	0x0000


	//----- nvinfo : EIATTR_MAXREG_COUNT
	.align		4
        /*002c*/ 	.byte	0x03, 0x1b
        /*002e*/ 	.short	0x00ff


	//----- nvinfo : EIATTR_MERCURY_ISA_VERSION
	.align		4
        /*0030*/ 	.byte	0x03, 0x5f
        /*0032*/ 	.short	0x0101


	//----- nvinfo : EIATTR_VRC_CTA_INIT_COUNT
	.align		4
        /*0034*/ 	.byte	0x02, 0x4a
	.zero		1
	.zero		1


	//----- nvinfo : EIATTR_EXIT_INSTR_OFFSETS
	.align		4
        /*0038*/ 	.byte	0x04, 0x1c
        /*003a*/ 	.short	(.L_27 - .L_26)


	//   ....[0]....
.L_26:
        /*003c*/ 	.word	0x00000290


	//----- nvinfo : EIATTR_CRS_STACK_SIZE
	.align		4
.L_27:
        /*0040*/ 	.byte	0x04, 0x1e
        /*0042*/ 	.short	(.L_29 - .L_28)
.L_28:
        /*0044*/ 	.word	0x00000000


	//----- nvinfo : EIATTR_CBANK_PARAM_SIZE
	.align		4
.L_29:
        /*0048*/ 	.byte	0x03, 0x19
        /*004a*/ 	.short	0x0010


	//----- nvinfo : EIATTR_PARAM_CBANK
	.align		4
        /*004c*/ 	.byte	0x04, 0x0a
        /*004e*/ 	.short	(.L_31 - .L_30)
	.align		4
.L_30:
        /*0050*/ 	.word	index@(.nv.constant0._Z7calcavgPiPf)
        /*0054*/ 	.short	0x0380
        /*0056*/ 	.short	0x0010


	//----- nvinfo : EIATTR_SW_WAR
	.align		4
.L_31:
        /*0058*/ 	.byte	0x04, 0x36
        /*005a*/ 	.short	(.L_33 - .L_32)
.L_32:
        /*005c*/ 	.word	0x00000008
.L_33:


//--------------------- .nv.info._Z3minPiS_       --------------------------
	.section	.nv.info._Z3minPiS_,"",@"SHT_CUDA_INFO"
	.sectionflags	@""
	.align	4


	//----- nvinfo : EIATTR_CUDA_API_VERSION
	.align		4
        /*0000*/ 	.byte	0x04, 0x37
        /*0002*/ 	.short	(.L_35 - .L_34)
.L_34:
        /*0004*/ 	.word	0x00000082


	//----- nvinfo : EIATTR_KPARAM_INFO
	.align		4
.L_35:
        /*0008*/ 	.byte	0x04, 0x17
        /*000a*/ 	.short	(.L_37 - .L_36)
.L_36:
        /*000c*/ 	.word	0x00000000
        /*0010*/ 	.short	0x0001
        /*0012*/ 	.short	0x0008
        /*0014*/ 	.byte	0x00, 0xf5, 0x21, 0x00


	//----- nvinfo : EIATTR_KPARAM_INFO
	.align		4
.L_37:
        /*0018*/ 	.byte	0x04, 0x17
        /*001a*/ 	.short	(.L_39 - .L_38)
.L_38:
        /*001c*/ 	.word	0x00000000
        /*0020*/ 	.short	0x0000
        /*0022*/ 	.short	0x0000
        /*0024*/ 	.byte	0x00, 0xf5, 0x21, 0x00


	//----- nvinfo : EIATTR_SPARSE_MMA_MASK
	.align		4
.L_39:
        /*0028*/ 	.byte	0x03, 0x50
        /*002a*/ 	.short	0x0000


	//----- nvinfo : EIATTR_MAXREG_COUNT
	.align		4
        /*002c*/ 	.byte	0x03, 0x1b
        /*002e*/ 	.short	0x00ff


	//----- nvinfo : EIATTR_NUM_BARRIERS
	.align		4
        /*0030*/ 	.byte	0x02, 0x4c
        /*0032*/ 	.byte	0x01
	.zero		1


	//----- nvinfo : EIATTR_MERCURY_ISA_VERSION
	.align		4
        /*0034*/ 	.byte	0x03, 0x5f
        /*0036*/ 	.short	0x0101


	//----- nvinfo : EIATTR_VRC_CTA_INIT_COUNT
	.align		4
        /*0038*/ 	.byte	0x02, 0x4a
	.zero		1
	.zero		1


	//----- nvinfo : EIATTR_EXIT_INSTR_OFFSETS
	.align		4
        /*003c*/ 	.byte	0x04, 0x1c
        /*003e*/ 	.short	(.L_41 - .L_40)


	//   ....[0]....
.L_40:
        /*0040*/ 	.word	0x00000200


	//   ....[1]....
        /*0044*/ 	.word	0x00000270


	//----- nvinfo : EIATTR_CRS_STACK_SIZE
	.align		4
.L_41:
        /*0048*/ 	.byte	0x04, 0x1e
        /*004a*/ 	.short	(.L_43 - .L_42)
.L_42:
        /*004c*/ 	.word	0x00000000


	//----- nvinfo : EIATTR_CBANK_PARAM_SIZE
	.align		4
.L_43:
        /*0050*/ 	.byte	0x03, 0x19
        /*0052*/ 	.short	0x0010


	//----- nvinfo : EIATTR_PARAM_CBANK
	.align		4
        /*0054*/ 	.byte	0x04, 0x0a
        /*0056*/ 	.short	(.L_45 - .L_44)
	.align		4
.L_44:
        /*0058*/ 	.word	index@(.nv.constant0._Z3minPiS_)
        /*005c*/ 	.short	0x0380
        /*005e*/ 	.short	0x0010


	//----- nvinfo : EIATTR_SW_WAR
	.align		4
.L_45:
        /*0060*/ 	.byte	0x04, 0x36
        /*0062*/ 	.short	(.L_47 - .L_46)
.L_46:
        /*0064*/ 	.word	0x00000008
.L_47:


//--------------------- .nv.info._Z3maxPiS_       --------------------------
	.section	.nv.info._Z3maxPiS_,"",@"SHT_CUDA_INFO"
	.sectionflags	@""
	.align	4


	//----- nvinfo : EIATTR_CUDA_API_VERSION
	.align		4
        /*0000*/ 	.byte	0x04, 0x37
        /*0002*/ 	.short	(.L_49 - .L_48)
.L_48:
        /*0004*/ 	.word	0x00000082


	//----- nvinfo : EIATTR_KPARAM_INFO
	.align		4
.L_49:
        /*0008*/ 	.byte	0x04, 0x17
        /*000a*/ 	.short	(.L_51 - .L_50)
.L_50:
        /*000c*/ 	.word	0x00000000
        /*0010*/ 	.short	0x0001
        /*0012*/ 	.short	0x0008
        /*0014*/ 	.byte	0x00, 0xf5, 0x21, 0x00


	//----- nvinfo : EIATTR_KPARAM_INFO
	.align		4
.L_51:
        /*0018*/ 	.byte	0x04, 0x17
        /*001a*/ 	.short	(.L_53 - .L_52)
.L_52:
        /*001c*/ 	.word	0x00000000
        /*0020*/ 	.short	0x0000
        /*0022*/ 	.short	0x0000
        /*0024*/ 	.byte	0x00, 0xf5, 0x21, 0x00


	//----- nvinfo : EIATTR_SPARSE_MMA_MASK
	.align		4
.L_53:
        /*0028*/ 	.byte	0x03, 0x50
        /*002a*/ 	.short	0x0000


	//----- nvinfo : EIATTR_MAXREG_COUNT
	.align		4
        /*002c*/ 	.byte	0x03, 0x1b
        /*002e*/ 	.short	0x00ff


	//----- nvinfo : EIATTR_NUM_BARRIERS
	.align		4
        /*0030*/ 	.byte	0x02, 0x4c
        /*0032*/ 	.byte	0x01
	.zero		1


	//----- nvinfo : EIATTR_MERCURY_ISA_VERSION
	.align		4
        /*0034*/ 	.byte	0x03, 0x5f
        /*0036*/ 	.short	0x0101


	//----- nvinfo : EIATTR_VRC_CTA_INIT_COUNT
	.align		4
        /*0038*/ 	.byte	0x02, 0x4a
	.zero		1
	.zero		1


	//----- nvinfo : EIATTR_EXIT_INSTR_OFFSETS
	.align		4
        /*003c*/ 	.byte	0x04, 0x1c
        /*003e*/ 	.short	(.L_55 - .L_54)


	//   ....[0]....
.L_54:
        /*0040*/ 	.word	0x00000200


	//   ....[1]....
        /*0044*/ 	.word	0x00000270


	//----- nvinfo : EIATTR_CRS_STACK_SIZE
	.align		4
.L_55:
        /*0048*/ 	.byte	0x04, 0x1e
        /*004a*/ 	.short	(.L_57 - .L_56)
.L_56:
        /*004c*/ 	.word	0x00000000


	//----- nvinfo : EIATTR_CBANK_PARAM_SIZE
	.align		4
.L_57:
        /*0050*/ 	.byte	0x03, 0x19
        /*0052*/ 	.short	0x0010


	//----- nvinfo : EIATTR_PARAM_CBANK
	.align		4
        /*0054*/ 	.byte	0x04, 0x0a
        /*0056*/ 	.short	(.L_59 - .L_58)
	.align		4
.L_58:
        /*0058*/ 	.word	index@(.nv.constant0._Z3maxPiS_)
        /*005c*/ 	.short	0x0380
        /*005e*/ 	.short	0x0010


	//----- nvinfo : EIATTR_SW_WAR
	.align		4
.L_59:
        /*0060*/ 	.byte	0x04, 0x36
        /*0062*/ 	.short	(.L_61 - .L_60)
.L_60:
        /*0064*/ 	.word	0x00000008
.L_61:


//--------------------- .nv.callgraph             --------------------------
	.section	.nv.callgraph,"",@"SHT_CUDA_CALLGRAPH"
	.align	4
	.sectionentsize	8
	.align		4
        /*0000*/ 	.word	0x00000000
	.align		4
        /*0004*/ 	.word	0xffffffff
	.align		4
        /*0008*/ 	.word	0x00000000
	.align		4
        /*000c*/ 	.word	0xfffffffe
	.align		4
        /*0010*/ 	.word	0x00000000
	.align		4
        /*0014*/ 	.word	0xfffffffd
	.align		4
        /*0018*/ 	.word	0x00000000
	.align		4
        /*001c*/ 	.word	0xfffffffc


//--------------------- .text._Z7calcavgPiPf      --------------------------
	.section	.text._Z7calcavgPiPf,"ax",@progbits
	.align	128
        .global         _Z7calcavgPiPf
        .type           _Z7calcavgPiPf,@function
        .size           _Z7calcavgPiPf,(.L_x_20 - _Z7calcavgPiPf)
        .other          _Z7calcavgPiPf,@"STO_CUDA_ENTRY STV_DEFAULT"
_Z7calcavgPiPf:
.text._Z7calcavgPiPf:
[----:B------:R-:W-:Y:S08]  /*0000*/  LDC R1, c[0x0][0x37c] ;  /* 0x0000df00ff017b82 */ /* 0x000ff00000000800 */
[----:B------:R-:W0:Y:S01]  /*0010*/  LDC.64 R2, c[0x0][0x388] ;  /* 0x0000e200ff027b82 */ /* 0x000e220000000a00 */
[----:B------:R-:W0:Y:S07]  /*0020*/  LDCU.64 UR6, c[0x0][0x358] ;  /* 0x00006b00ff0677ac */ /* 0x000e2e0008000a00 */
[----:B------:R-:W1:Y:S01]  /*0030*/  LDC.64 R4, c[0x0][0x380] ;  /* 0x0000e000ff047b82 */ /* 0x000e620000000a00 */
[----:B0-----:R-:W-:Y:S04]  /*0040*/  STG.E desc[UR6][R2.64], RZ ;  /* 0x000000ff02007986 */ /* 0x001fe8000c101906 */
[----:B-1----:R-:W2:Y:S02]  /*0050*/  LDG.E R0, desc[UR6][R4.64] ;  /* 0x0000000604007981 */ /* 0x002ea4000c1e1900 */
[----:B--2---:R-:W-:-:S05]  /*0060*/  I2FP.F32.S32 R7, R0 ;  /* 0x0000000000077245 */ /* 0x004fca0000201400 */
[----:B------:R0:W-:Y:S04]  /*0070*/  STG.E desc[UR6][R2.64], R7 ;  /* 0x0000000702007986 */ /* 0x0001e8000c101906 */
[----:B------:R-:W2:Y:S02]  /*0080*/  LDG.E R0, desc[UR6][R4.64+0x4] ;  /* 0x0000040604007981 */ /* 0x000ea4000c1e1900 */
[----:B--2---:R-:W-:-:S05]  /*0090*/  I2FP.F32.S32 R0, R0 ;  /* 0x0000000000007245 */ /* 0x004fca0000201400 */
[----:B------:R-:W-:-:S05]  /*00a0*/  FADD R9, R7, R0 ;  /* 0x0000000007097221 */ /* 0x000fca0000000000 */
[----:B------:R1:W-:Y:S04]  /*00b0*/  STG.E desc[UR6][R2.64], R9 ;  /* 0x0000000902007986 */ /* 0x0003e8000c101906 */
[----:B------:R-:W2:Y:S02]  /*00c0*/  LDG.E R0, desc[UR6][R4.64+0x8] ;  /* 0x0000080604007981 */ /* 0x000ea4000c1e1900 */
[----:B--2---:R-:W-:-:S05]  /*00d0*/  I2FP.F32.S32 R0, R0 ;  /* 0x0000000000007245 */ /* 0x004fca0000201400 */
[----:B------:R-:W-:-:S05]  /*00e0*/  FADD R11, R9, R0 ;  /* 0x00000000090b7221 */ /* 0x000fca0000000000 */
[----:B------:R-:W-:Y:S04]  /*00f0*/  STG.E desc[UR6][R2.64], R11 ;  /* 0x0000000b02007986 */ /* 0x000fe8000c101906 */
[----:B------:R-:W2:Y:S02]  /*0100*/  LDG.E R0, desc[UR6][R4.64+0xc] ;  /* 0x00000c0604007981 */ /* 0x000ea4000c1e1900 */
[----:B--2---:R-:W-:-:S05]  /*0110*/  I2FP.F32.S32 R0, R0 ;  /* 0x0000000000007245 */ /* 0x004fca0000201400 */
[----:B0-----:R-:W-:-:S05]  /*0120*/  FADD R7, R11, R0 ;  /* 0x000000000b077221 */ /* 0x001fca0000000000 */
[----:B------:R0:W-:Y:S04]  /*0130*/  STG.E desc[UR6][R2.64], R7 ;  /* 0x0000000702007986 */ /* 0x0001e8000c101906 */
[----:B------:R-:W2:Y:S02]  /*0140*/  LDG.E R0, desc[UR6][R4.64+0x10] ;  /* 0x0000100604007981 */ /* 0x000ea4000c1e1900 */
[----:B--2---:R-:W-:-:S05]  /*0150*/  I2FP.F32.S32 R0, R0 ;  /* 0x0000000000007245 */ /* 0x004fca0000201400 */
[----:B-1----:R-:W-:-:S05]  /*0160*/  FADD R9, R7, R0 ;  /* 0x0000000007097221 */ /* 0x002fca0000000000 */
[----:B------:R1:W-:Y:S04]  /*0170*/  STG.E desc[UR6][R2.64], R9 ;  /* 0x0000000902007986 */ /* 0x0003e8000c101906 */
[----:B------:R-:W2:Y:S01]  /*0180*/  LDG.E R0, desc[UR6][R4.64+0x14] ;  /* 0x0000140604007981 */ /* 0x000ea2000c1e1900 */
[----:B------:R-:W-:Y:S02]  /*0190*/  IMAD.MOV.U32 R13, RZ, RZ, 0x3e2aaaab ;  /* 0x3e2aaaabff0d7424 */ /* 0x000fe400078e00ff */
[----:B------:R-:W-:-:S04]  /*01a0*/  IMAD.MOV.U32 R6, RZ, RZ, 0x40c00000 ;  /* 0x40c00000ff067424 */ /* 0x000fc800078e00ff */
[----:B------:R-:W-:-:S04]  /*01b0*/  FFMA R6, R13, -R6, 1 ;  /* 0x3f8000000d067423 */ /* 0x000fc80000000806 */
[----:B0-----:R-:W-:Y:S01]  /*01c0*/  FFMA R7, R6, R13, 0.16666667163372039795 ;  /* 0x3e2aaaab06077423 */ /* 0x001fe2000000000d */
[----:B--2---:R-:W-:-:S05]  /*01d0*/  I2FP.F32.S32 R0, R0 ;  /* 0x0000000000007245 */ /* 0x004fca0000201400 */
[----:B------:R-:W-:-:S04]  /*01e0*/  FADD R0, R9, R0 ;  /* 0x0000000009007221 */ /* 0x000fc80000000000 */
[----:B------:R-:W0:Y:S01]  /*01f0*/  FCHK P0, R0, 6 ;  /* 0x40c0000000007902 */ /* 0x000e220000000000 */
[----:B------:R-:W-:-:S04]  /*0200*/  FFMA R6, R0, R7, RZ ;  /* 0x0000000700067223 */ /* 0x000fc800000000ff */
[----:B------:R-:W-:-:S04]  /*0210*/  FFMA R8, R6, -6, R0 ;  /* 0xc0c0000006087823 */ /* 0x000fc80000000000 */
[----:B------:R-:W-:Y:S01]  /*0220*/  FFMA R7, R7, R8, R6 ;  /* 0x0000000807077223 */ /* 0x000fe20000000006 */
[----:B01----:R-:W-:Y:S06]  /*0230*/  @!P0 BRA `(.L_x_0) ;  /* 0x00000000000c8947 */ /* 0x003fec0003800000 */
[----:B------:R-:W-:-:S07]  /*0240*/  MOV R2, 0x260 ;  /* 0x0000026000027802 */ /* 0x000fce0000000f00 */
[----:B------:R-:W-:Y:S05]  /*0250*/  CALL.REL.NOINC `($__internal_0_$__cuda_sm3x_div_rn_noftz_f32_slowpath) ;  /* 0x0000000000107944 */ /* 0x000fea0003c00000 */
[----:B------:R-:W-:-:S07]  /*0260*/  IMAD.MOV.U32 R7, RZ, RZ, R4 ;  /* 0x000000ffff077224 */ /* 0x000fce00078e0004 */
.L_x_0:
[----:B------:R-:W0:Y:S02]  /*0270*/  LDC.64 R2, c[0x0][0x388] ;  /* 0x0000e200ff027b82 */ /* 0x000e240000000a00 */
[----:B0-----:R-:W-:Y:S01]  /*0280*/  STG.E desc[UR6][R2.64], R7 ;  /* 0x0000000702007986 */ /* 0x001fe2000c101906 */
[----:B------:R-:W-:Y:S05]  /*0290*/  EXIT ;  /* 0x000000000000794d */ /* 0x000fea0003800000 */
        .weak           $__internal_0_$__cuda_sm3x_div_rn_noftz_f32_slowpath
        .type           $__internal_0_$__cuda_sm3x_div_rn_noftz_f32_slowpath,@function
        .size           $__internal_0_$__cuda_sm3x_div_rn_noftz_f32_slowpath,(.L_x_20 - $__internal_0_$__cuda_sm3x_div_rn_noftz_f32_slowpath)
$__internal_0_$__cuda_sm3x_div_rn_noftz_f32_slowpath:
[--C-:B------:R-:W-:Y:S01]  /*02a0*/  SHF.R.U32.HI R3, RZ, 0x17, R0.reuse ;  /* 0x00000017ff037819 */ /* 0x100fe20000011600 */
[----:B------:R-:W-:-:S03]  /*02b0*/  IMAD.MOV.U32 R4, RZ, RZ, R0 ;  /* 0x000000ffff047224 */ /* 0x000fc600078e0000 */
[----:B------:R-:W-:-:S05]  /*02c0*/  LOP3.LUT R3, R3, 0xff, RZ, 0xc0, !PT ;  /* 0x000000ff03037812 */ /* 0x000fca00078ec0ff */
[----:B------:R-:W-:-:S05]  /*02d0*/  VIADD R6, R3, 0xffffffff ;  /* 0xffffffff03067836 */ /* 0x000fca0000000000 */
[----:B------:R-:W-:-:S13]  /*02e0*/  ISETP.GT.U32.OR P0, PT, R6, 0xfd, !PT ;  /* 0x000000fd0600780c */ /* 0x000fda0007f04470 */
[----:B------:R-:W-:Y:S01]  /*02f0*/  @!P0 IMAD.MOV.U32 R5, RZ, RZ, RZ ;  /* 0x000000ffff058224 */ /* 0x000fe200078e00ff */
[----:B------:R-:W-:Y:S06]  /*0300*/  @!P0 BRA `(.L_x_1) ;  /* 0x00000000003c8947 */ /* 0x000fec0003800000 */
[----:B------:R-:W-:-:S13]  /*0310*/  FSETP.GTU.FTZ.AND P0, PT, |R0|, +INF , PT ;  /* 0x7f8000000000780b */ /* 0x000fda0003f1c200 */
[----:B------:R-:W-:Y:S05]  /*0320*/  @P0 BRA `(.L_x_2) ;  /* 0x0000000400280947 */ /* 0x000fea0003800000 */
[----:B------:R-:W-:-:S05]  /*0330*/  IMAD.MOV.U32 R5, RZ, RZ, 0x40c00000 ;  /* 0x40c00000ff057424 */ /* 0x000fca00078e00ff */
[----:B------:R-:W-:-:S13]  /*0340*/  LOP3.LUT P0, RZ, R5, 0x7fffffff, R4, 0xc8, !PT ;  /* 0x7fffffff05ff7812 */ /* 0x000fda000780c804 */
[----:B------:R-:W-:Y:S05]  /*0350*/  @!P0 BRA `(.L_x_3) ;  /* 0x0000000400148947 */ /* 0x000fea0003800000 */
[----:B------:R-:W-:-:S13]  /*0360*/  LOP3.LUT P0, RZ, R4, 0x7fffffff, RZ, 0xc0, !PT ;  /* 0x7fffffff04ff7812 */ /* 0x000fda000780c0ff */
[----:B------:R-:W-:Y:S05]  /*0370*/  @!P0 BRA `(.L_x_4) ;  /* 0x0000000400048947 */ /* 0x000fea0003800000 */
[----:B------:R-:W-:Y:S02]  /*0380*/  FSETP.NEU.FTZ.AND P0, PT, |R0|, +INF , PT ;  /* 0x7f8000000000780b */ /* 0x000fe40003f1d200 */
[----:B------:R-:W-:-:S04]  /*0390*/  LOP3.LUT P1, RZ, R5, 0x7fffffff, RZ, 0xc0, !PT ;  /* 0x7fffffff05ff7812 */ /* 0x000fc8000782c0ff */
[----:B------:R-:W-:-:S13]  /*03a0*/  PLOP3.LUT P0, PT, P0, P1, PT, 0x2f, 0xf2 ;  /* 0x0000000000f2781c */ /* 0x000fda0000702577 */
[----:B------:R-:W-:Y:S05]  /*03b0*/  @P0 BRA `(.L_x_5) ;  /* 0x0000000000e80947 */ /* 0x000fea0003800000 */
[----:B------:R-:W-:-:S13]  /*03c0*/  ISETP.GE.AND P0, PT, R6, RZ, PT ;  /* 0x000000ff0600720c */ /* 0x000fda0003f06270 */
[----:B------:R-:W-:Y:S02]  /*03d0*/  @P0 IMAD.MOV.U32 R5, RZ, RZ, RZ ;  /* 0x000000ffff050224 */ /* 0x000fe400078e00ff */
[----:B------:R-:W-:Y:S01]  /*03e0*/  @!P0 FFMA R4, R0, 1.84467440737095516160e+19, RZ ;  /* 0x5f80000000048823 */ /* 0x000fe200000000ff */
[----:B------:R-:W-:-:S07]  /*03f0*/  @!P0 IMAD.MOV.U32 R5, RZ, RZ, -0x40 ;  /* 0xffffffc0ff058424 */ /* 0x000fce00078e00ff */
.L_x_1:
[----:B------:R-:W-:Y:S01]  /*0400*/  UMOV UR4, 0x40c00000 ;  /* 0x40c0000000047882 */ /* 0x000fe20000000000 */
[----:B------:R-:W-:Y:S01]  /*0410*/  VIADD R3, R3, 0xffffff81 ;  /* 0xffffff8103037836 */ /* 0x000fe20000000000 */
[----:B------:R-:W-:-:S03]  /*0420*/  UIADD3 UR4, UPT, UPT, UR4, -0x1000000, URZ ;  /* 0xff00000004047890 */ /* 0x000fc6000fffe0ff */
[----:B------:R-:W-:Y:S01]  /*0430*/  IMAD R0, R3, -0x800000, R4 ;  /* 0xff80000003007824 */ /* 0x000fe200078e0204 */
[----:B------:R-:W-:Y:S02]  /*0440*/  IADD3 R5, PT, PT, R5, -0x2, R3 ;  /* 0xfffffffe05057810 */ /* 0x000fe40007ffe003 */
[----:B------:R-:W-:-:S03]  /*0450*/  FADD.FTZ R7, -RZ, -UR4 ;  /* 0x80000004ff077e21 */ /* 0x000fc60008010100 */
[----:B------:R-:W0:Y:S02]  /*0460*/  MUFU.RCP R6, UR4 ;  /* 0x0000000400067d08 */ /* 0x000e240008001000 */
[----:B0-----:R-:W-:-:S04]  /*0470*/  FFMA R9, R6, R7, 1 ;  /* 0x3f80000006097423 */ /* 0x001fc80000000007 */
[----:B------:R-:W-:-:S04]  /*0480*/  FFMA R9, R6, R9, R6 ;  /* 0x0000000906097223 */ /* 0x000fc80000000006 */
[----:B------:R-:W-:-:S04]  /*0490*/  FFMA R4, R0, R9, RZ ;  /* 0x0000000900047223 */ /* 0x000fc800000000ff */
[----:B------:R-:W-:-:S04]  /*04a0*/  FFMA R6, R7, R4, R0 ;  /* 0x0000000407067223 */ /* 0x000fc80000000000 */
[----:B------:R-:W-:-:S04]  /*04b0*/  FFMA R6, R9, R6, R4 ;  /* 0x0000000609067223 */ /* 0x000fc80000000004 */
[----:B------:R-:W-:-:S04]  /*04c0*/  FFMA R7, R7, R6, R0 ;  /* 0x0000000607077223 */ /* 0x000fc80000000000 */
[----:B------:R-:W-:-:S05]  /*04d0*/  FFMA R4, R9, R7, R6 ;  /* 0x0000000709047223 */ /* 0x000fca0000000006 */
[----:B------:R-:W-:-:S04]  /*04e0*/  SHF.R.U32.HI R0, RZ, 0x17, R4 ;  /* 0x00000017ff007819 */ /* 0x000fc80000011604 */
[----:B------:R-:W-:-:S05]  /*04f0*/  LOP3.LUT R0, R0, 0xff, RZ, 0xc0, !PT ;  /* 0x000000ff00007812 */ /* 0x000fca00078ec0ff */
[----:B------:R-:W-:-:S04]  /*0500*/  IMAD.IADD R8, R0, 0x1, R5 ;  /* 0x0000000100087824 */ /* 0x000fc800078e0205 */
[----:B------:R-:W-:-:S05]  /*0510*/  VIADD R0, R8, 0xffffffff ;  /* 0xffffffff08007836 */ /* 0x000fca0000000000 */
[----:B------:R-:W-:-:S13]  /*0520*/  ISETP.GE.U32.AND P0, PT, R0, 0xfe, PT ;  /* 0x000000fe0000780c */ /* 0x000fda0003f06070 */
[----:B------:R-:W-:Y:S05]  /*0530*/  @!P0 BRA `(.L_x_6) ;  /* 0x0000000000808947 */ /* 0x000fea0003800000 */
[----:B------:R-:W-:-:S13]  /*0540*/  ISETP.GT.AND P0, PT, R8, 0xfe, PT ;  /* 0x000000fe0800780c */ /* 0x000fda0003f04270 */
[----:B------:R-:W-:Y:S05]  /*0550*/  @P0 BRA `(.L_x_7) ;  /* 0x00000000006c0947 */ /* 0x000fea0003800000 */
[----:B------:R-:W-:-:S13]  /*0560*/  ISETP.GE.AND P0, PT, R8, 0x1, PT ;  /* 0x000000010800780c */ /* 0x000fda0003f06270 */
[----:B------:R-:W-:Y:S05]  /*0570*/  @P0 BRA `(.L_x_8) ;  /* 0x0000000000980947 */ /* 0x000fea0003800000 */
[----:B------:R-:W-:Y:S02]  /*0580*/  ISETP.GE.AND P0, PT, R8, -0x18, PT ;  /* 0xffffffe80800780c */ /* 0x000fe40003f06270 */
[----:B------:R-:W-:-:S11]  /*0590*/  LOP3.LUT R4, R4, 0x80000000, RZ, 0xc0, !PT ;  /* 0x8000000004047812 */ /* 0x000fd600078ec0ff */
[----:B------:R-:W-:Y:S05]  /*05a0*/  @!P0 BRA `(.L_x_8) ;  /* 0x00000000008c8947 */ /* 0x000fea0003800000 */
[CC--:B------:R-:W-:Y:S01]  /*05b0*/  FFMA.RZ R0, R9.reuse, R7.reuse, R6 ;  /* 0x0000000709007223 */ /* 0x0c0fe2000000c006 */
[----:B------:R-:W-:Y:S01]  /*05c0*/  IMAD.MOV R5, RZ, RZ, -R8 ;  /* 0x000000ffff057224 */ /* 0x000fe200078e0a08 */
[C---:B------:R-:W-:Y:S02]  /*05d0*/  ISETP.NE.AND P2, PT, R8.reuse, RZ, PT ;  /* 0x000000ff0800720c */ /* 0x040fe40003f45270 */
[----:B------:R-:W-:Y:S02]  /*05e0*/  ISETP.NE.AND P1, PT, R8, RZ, PT ;  /* 0x000000ff0800720c */ /* 0x000fe40003f25270 */
[----:B------:R-:W-:Y:S01]  /*05f0*/  LOP3.LUT R3, R0, 0x7fffff, RZ, 0xc0, !PT ;  /* 0x007fffff00037812 */ /* 0x000fe200078ec0ff */
[CCC-:B------:R-:W-:Y:S01]  /*0600*/  FFMA.RP R0, R9.reuse, R7.reuse, R6.reuse ;  /* 0x0000000709007223 */ /* 0x1c0fe20000008006 */
[----:B------:R-:W-:Y:S01]  /*0610*/  FFMA.RM R9, R9, R7, R6 ;  /* 0x0000000709097223 */ /* 0x000fe20000004006 */
[----:B------:R-:W-:Y:S01]  /*0620*/  VIADD R6, R8, 0x20 ;  /* 0x0000002008067836 */ /* 0x000fe20000000000 */
[----:B------:R-:W-:-:S03]  /*0630*/  LOP3.LUT R3, R3, 0x800000, RZ, 0xfc, !PT ;  /* 0x0080000003037812 */ /* 0x000fc600078efcff */
[----:B------:R-:W-:Y:S02]  /*0640*/  FSETP.NEU.FTZ.AND P0, PT, R0, R9, PT ;  /* 0x000000090000720b */ /* 0x000fe40003f1d000 */
[----:B------:R-:W-:Y:S02]  /*0650*/  SHF.L.U32 R6, R3, R6, RZ ;  /* 0x0000000603067219 */ /* 0x000fe400000006ff */
[----:B------:R-:W-:Y:S02]  /*0660*/  SEL R0, R5, RZ, P2 ;  /* 0x000000ff05007207 */ /* 0x000fe40001000000 */
[----:B------:R-:W-:Y:S02]  /*0670*/  ISETP.NE.AND P1, PT, R6, RZ, P1 ;  /* 0x000000ff0600720c */ /* 0x000fe40000f25270 */
[----:B------:R-:W-:Y:S02]  /*0680*/  SHF.R.U32.HI R0, RZ, R0, R3 ;  /* 0x00000000ff007219 */ /* 0x000fe40000011603 */
[----:B------:R-:W-:-:S02]  /*0690*/  PLOP3.LUT P0, PT, P0, P1, PT, 0xf8, 0x8f ;  /* 0x00000000008f781c */ /* 0x000fc40000703f70 */
[----:B------:R-:W-:Y:S02]  /*06a0*/  SHF.R.U32.HI R6, RZ, 0x1, R0 ;  /* 0x00000001ff067819 */ /* 0x000fe40000011600 */
[----:B------:R-:W-:-:S04]  /*06b0*/  SEL R3, RZ, 0x1, !P0 ;  /* 0x00000001ff037807 */ /* 0x000fc80004000000 */
[----:B------:R-:W-:-:S04]  /*06c0*/  LOP3.LUT R3, R3, 0x1, R6, 0xf8, !PT ;  /* 0x0000000103037812 */ /* 0x000fc800078ef806 */
[----:B------:R-:W-:-:S05]  /*06d0*/  LOP3.LUT R3, R3, R0, RZ, 0xc0, !PT ;  /* 0x0000000003037212 */ /* 0x000fca00078ec0ff */
[----:B------:R-:W-:-:S05]  /*06e0*/  IMAD.IADD R3, R6, 0x1, R3 ;  /* 0x0000000106037824 */ /* 0x000fca00078e0203 */
[----:B------:R-:W-:Y:S01]  /*06f0*/  LOP3.LUT R4, R3, R4, RZ, 0xfc, !PT ;  /* 0x0000000403047212 */ /* 0x000fe200078efcff */
[----:B------:R-:W-:Y:S06]  /*0700*/  BRA `(.L_x_8) ;  /* 0x0000000000347947 */ /* 0x000fec0003800000 */
.L_x_7:
[----:B------:R-:W-:-:S04]  /*0710*/  LOP3.LUT R4, R4, 0x80000000, RZ, 0xc0, !PT ;  /* 0x8000000004047812 */ /* 0x000fc800078ec0ff */
[----:B------:R-:W-:Y:S01]  /*0720*/  LOP3.LUT R4, R4, 0x7f800000, RZ, 0xfc, !PT ;  /* 0x7f80000004047812 */ /* 0x000fe200078efcff */
[----:B------:R-:W-:Y:S06]  /*0730*/  BRA `(.L_x_8) ;  /* 0x0000000000287947 */ /* 0x000fec0003800000 */
.L_x_6:
[----:B------:R-:W-:Y:S01]  /*0740*/  IMAD R4, R5, 0x800000, R4 ;  /* 0x0080000005047824 */ /* 0x000fe200078e0204 */
[----:B------:R-:W-:Y:S06]  /*0750*/  BRA `(.L_x_8) ;  /* 0x0000000000207947 */ /* 0x000fec0003800000 */
.L_x_5:
[----:B------:R-:W-:-:S04]  /*0760*/  LOP3.LUT R4, R5, 0x80000000, R4, 0x48, !PT ;  /* 0x8000000005047812 */ /* 0x000fc800078e4804 */
[----:B------:R-:W-:Y:S01]  /*0770*/  LOP3.LUT R4, R4, 0x7f800000, RZ, 0xfc, !PT ;  /* 0x7f80000004047812 */ /* 0x000fe200078efcff */
[----:B------:R-:W-:Y:S06]  /*0780*/  BRA `(.L_x_8) ;  /* 0x0000000000147947 */ /* 0x000fec0003800000 */
.L_x_4:
[----:B------:R-:W-:Y:S01]  /*0790*/  LOP3.LUT R4, R5, 0x80000000, R4, 0x48, !PT ;  /* 0x8000000005047812 */ /* 0x000fe200078e4804 */
[----:B------:R-:W-:Y:S06]  /*07a0*/  BRA `(.L_x_8) ;  /* 0x00000000000c7947 */ /* 0x000fec0003800000 */
.L_x_3:
[----:B------:R-:W0:Y:S01]  /*07b0*/  MUFU.RSQ R4, -QNAN ;  /* 0xffc0000000047908 */ /* 0x000e220000001400 */
[----:B------:R-:W-:Y:S05]  /*07c0*/  BRA `(.L_x_8) ;  /* 0x0000000000047947 */ /* 0x000fea0003800000 */
.L_x_2:
[----:B------:R-:W-:-:S07]  /*07d0*/  FADD.FTZ R4, R0, 6 ;  /* 0x40c0000000047421 */ /* 0x000fce0000010000 */
.L_x_8:
[----:B------:R-:W-:-:S04]  /*07e0*/  IMAD.MOV.U32 R3, RZ, RZ, 0x0 ;  /* 0x00000000ff037424 */ /* 0x000fc800078e00ff */
[----:B0-----:R-:W-:Y:S05]  /*07f0*/  RET.REL.NODEC R2 `(_Z7calcavgPiPf) ;  /* 0xfffffff802007950 */ /* 0x001fea0003c3ffff */
.L_x_9:
[----:B------:R-:W-:-:S00]  /*0800*/  BRA `(.L_x_9) ;  /* 0xfffffffc00fc7947 */ /* 0x000fc0000383ffff */
[----:B------:R-:W-:-:S00]  /*0810*/  NOP ;  /* 0x0000000000007918 */ /* 0x000fc00000000000 */
        /* <DEDUP_REMOVED lines=14> */
.L_x_20:


//--------------------- .text._Z3minPiS_          --------------------------
	.section	.text._Z3minPiS_,"ax",@progbits
	.align	128
        .global         _Z3minPiS_
        .type           _Z3minPiS_,@function
        .size           _Z3minPiS_,(.L_x_22 - _Z3minPiS_)
        .other          _Z3minPiS_,@"STO_CUDA_ENTRY STV_DEFAULT"
_Z3minPiS_:
.text._Z3minPiS_:
[----:B------:R-:W-:Y:S01]  /*0000*/  LDC R1, c[0x0][0x37c] ;  /* 0x0000df00ff017b82 */ /* 0x000fe20000000800 */
[----:B------:R-:W0:Y:S07]  /*0010*/  S2R R7, SR_TID.X ;  /* 0x0000000000077919 */ /* 0x000e2e0000002100 */
[----:B------:R-:W0:Y:S01]  /*0020*/  S2UR UR4, SR_CTAID.X ;  /* 0x00000000000479c3 */ /* 0x000e220000002500 */
[----:B------:R-:W1:Y:S07]  /*0030*/  LDCU.64 UR6, c[0x0][0x358] ;  /* 0x00006b00ff0677ac */ /* 0x000e6e0008000a00 */
[----:B------:R-:W0:Y:S08]  /*0040*/  LDC R0, c[0x0][0x360] ;  /* 0x0000d800ff007b82 */ /* 0x000e300000000800 */
[----:B------:R-:W2:Y:S01]  /*0050*/  LDC.64 R2, c[0x0][0x380] ;  /* 0x0000e000ff027b82 */ /* 0x000ea20000000a00 */
[----:B0-----:R-:W-:-:S04]  /*0060*/  IMAD R5, R0, UR4, R7 ;  /* 0x0000000400057c24 */ /* 0x001fc8000f8e0207 */
[----:B--2---:R-:W-:-:S06]  /*0070*/  IMAD.WIDE.U32 R2, R5, 0x4, R2 ;  /* 0x0000000405027825 */ /* 0x004fcc00078e0002 */
[----:B-1----:R-:W2:Y:S01]  /*0080*/  LDG.E R2, desc[UR6][R2.64] ;  /* 0x0000000602027981 */ /* 0x002ea2000c1e1900 */
[----:B------:R-:W0:Y:S01]  /*0090*/  S2UR UR5, SR_CgaCtaId ;  /* 0x00000000000579c3 */ /* 0x000e220000008800 */
[----:B------:R-:W-:Y:S01]  /*00a0*/  UMOV UR4, 0x400 ;  /* 0x0000040000047882 */ /* 0x000fe20000000000 */
[----:B------:R-:W-:Y:S01]  /*00b0*/  ISETP.GE.U32.AND P0, PT, R0, 0x2, PT ;  /* 0x000000020000780c */ /* 0x000fe20003f06070 */
[----:B0-----:R-:W-:-:S06]  /*00c0*/  ULEA UR4, UR5, UR4, 0x18 ;  /* 0x0000000405047291 */ /* 0x001fcc000f8ec0ff */
[----:B------:R-:W-:-:S05]  /*00d0*/  LEA R5, R7, UR4, 0x2 ;  /* 0x0000000407057c11 */ /* 0x000fca000f8e10ff */
[----:B--2---:R0:W-:Y:S01]  /*00e0*/  STS [R5], R2 ;  /* 0x0000000205007388 */ /* 0x0041e20000000800 */
[----:B------:R-:W-:Y:S06]  /*00f0*/  BAR.SYNC.DEFER_BLOCKING 0x0 ;  /* 0x0000000000007b1d */ /* 0x000fec0000010000 */
[----:B------:R-:W-:Y:S05]  /*0100*/  @!P0 BRA `(.L_x_10) ;  /* 0x0000000000388947 */ /* 0x000fea0003800000 */
.L_x_13:
[--C-:B------:R-:W-:Y:S01]  /*0110*/  IMAD.MOV.U32 R4, RZ, RZ, R0.reuse ;  /* 0x000000ffff047224 */ /* 0x100fe200078e0000 */
[----:B------:R-:W-:Y:S01]  /*0120*/  SHF.R.U32.HI R0, RZ, 0x1, R0 ;  /* 0x00000001ff007819 */ /* 0x000fe20000011600 */
[----:B------:R-:W-:Y:S03]  /*0130*/  BSSY.RECONVERGENT B0, `(.L_x_11) ;  /* 0x0000008000007945 */ /* 0x000fe60003800200 */
[----:B------:R-:W-:-:S13]  /*0140*/  ISETP.GE.U32.AND P0, PT, R7, R0, PT ;  /* 0x000000000700720c */ /* 0x000fda0003f06070 */
[----:B-1----:R-:W-:Y:S05]  /*0150*/  @P0 BRA `(.L_x_12) ;  /* 0x0000000000140947 */ /* 0x002fea0003800000 */
[----:B------:R-:W-:Y:S01]  /*0160*/  IMAD R3, R0, 0x4, R5 ;  /* 0x0000000400037824 */ /* 0x000fe200078e0205 */
[----:B0-----:R-:W-:Y:S05]  /*0170*/  LDS R2, [R5] ;  /* 0x0000000005027984 */ /* 0x001fea0000000800 */
[----:B------:R-:W0:Y:S02]  /*0180*/  LDS R3, [R3] ;  /* 0x0000000003037984 */ /* 0x000e240000000800 */
[----:B0-----:R-:W-:-:S13]  /*0190*/  ISETP.GT.AND P0, PT, R2, R3, PT ;  /* 0x000000030200720c */ /* 0x001fda0003f04270 */
[----:B------:R1:W-:Y:S02]  /*01a0*/  @P0 STS [R5], R3 ;  /* 0x0000000305000388 */ /* 0x0003e40000000800 */
.L_x_12:
[----:B------:R-:W-:Y:S05]  /*01b0*/  BSYNC.RECONVERGENT B0 ;  /* 0x0000000000007941 */ /* 0x000fea0003800200 */
.L_x_11:
[----:B------:R-:W-:Y:S01]  /*01c0*/  BAR.SYNC.DEFER_BLOCKING 0x0 ;  /* 0x0000000000007b1d */ /* 0x000fe20000010000 */
[----:B------:R-:W-:-:S13]  /*01d0*/  ISETP.GT.U32.AND P0, PT, R4, 0x3, PT ;  /* 0x000000030400780c */ /* 0x000fda0003f04070 */
[----:B------:R-:W-:Y:S05]  /*01e0*/  @P0 BRA `(.L_x_13) ;  /* 0xfffffffc00c80947 */ /* 0x000fea000383ffff */
.L_x_10:
[----:B------:R-:W-:-:S13]  /*01f0*/  ISETP.NE.AND P0, PT, R7, RZ, PT ;  /* 0x000000ff0700720c */ /* 0x000fda0003f05270 */
[----:B------:R-:W-:Y:S05]  /*0200*/  @P0 EXIT ;  /* 0x000000000000094d */ /* 0x000fea0003800000 */
[----:B------:R-:W2:Y:S01]  /*0210*/  S2UR UR5, SR_CgaCtaId ;  /* 0x00000000000579c3 */ /* 0x000ea20000008800 */
[----:B------:R-:W-:-:S07]  /*0220*/  UMOV UR4, 0x400 ;  /* 0x0000040000047882 */ /* 0x000fce0000000000 */
[----:B01----:R-:W0:Y:S01]  /*0230*/  LDC.64 R2, c[0x0][0x388] ;  /* 0x0000e200ff027b82 */ /* 0x003e220000000a00 */
[----:B--2---:R-:W-:-:S09]  /*0240*/  ULEA UR4, UR5, UR4, 0x18 ;  /* 0x0000000405047291 */ /* 0x004fd2000f8ec0ff */
[----:B------:R-:W0:Y:S04]  /*0250*/  LDS R5, [UR4] ;  /* 0x00000004ff057984 */ /* 0x000e280008000800 */
[----:B0-----:R-:W-:Y:S01]  /*0260*/  STG.E desc[UR6][R2.64], R5 ;  /* 0x0000000502007986 */ /* 0x001fe2000c101906 */
[----:B------:R-:W-:Y:S05]  /*0270*/  EXIT ;  /* 0x000000000000794d */ /* 0x000fea0003800000 */
.L_x_14:
        /* <DEDUP_REMOVED lines=16> */
.L_x_22:


//--------------------- .text._Z3maxPiS_          --------------------------
	.section	.text._Z3maxPiS_,"ax",@progbits
	.align	128
        .global         _Z3maxPiS_
        .type           _Z3maxPiS_,@function
        .size           _Z3maxPiS_,(.L_x_23 - _Z3maxPiS_)
        .other          _Z3maxPiS_,@"STO_CUDA_ENTRY STV_DEFAULT"
_Z3maxPiS_:
.text._Z3maxPiS_:
        /* <DEDUP_REMOVED lines=17> */
.L_x_18:
        /* <DEDUP_REMOVED lines=8> */
[----:B0-----:R-:W-:-:S13]  /*0190*/  ISETP.GE.AND P0, PT, R2, R3, PT ;  /* 0x000000030200720c */ /* 0x001fda0003f06270 */
[----:B------:R1:W-:Y:S02]  /*01a0*/  @!P0 STS [R5], R3 ;  /* 0x0000000305008388 */ /* 0x0003e40000000800 */
.L_x_17:
[----:B------:R-:W-:Y:S05]  /*01b0*/  BSYNC.RECONVERGENT B0 ;  /* 0x0000000000007941 */ /* 0x000fea0003800200 */
.L_x_16:
[----:B------:R-:W-:Y:S01]  /*01c0*/  BAR.SYNC.DEFER_BLOCKING 0x0 ;  /* 0x0000000000007b1d */ /* 0x000fe20000010000 */
[----:B------:R-:W-:-:S13]  /*01d0*/  ISETP.GT.U32.AND P0, PT, R4, 0x3, PT ;  /* 0x000000030400780c */ /* 0x000fda0003f04070 */
[----:B------:R-:W-:Y:S05]  /*01e0*/  @P0 BRA `(.L_x_18) ;  /* 0xfffffffc00c80947 */ /* 0x000fea000383ffff */
.L_x_15:
        /* <DEDUP_REMOVED lines=9> */
.L_x_19:
        /* <DEDUP_REMOVED lines=16> */
.L_x_23:


//--------------------- .nv.shared._Z7calcavgPiPf --------------------------
	.section	.nv.shared._Z7calcavgPiPf,"aw",@nobits
	.sectionflags	@""
	.align	16
	.zero		1024


//--------------------- .nv.shared.reserved.0     --------------------------
	.section	.nv.shared.reserved.0,"aw",@nobits
	.weak		__nv_reservedSMEM_offset_0_alias
	.size		__nv_reservedSMEM_offset_0_alias, 0, 64
	.other		__nv_reservedSMEM_offset_0_alias,@"STO_CUDA_RESERVED_SHARED STV_DEFAULT"
__nv_reservedSMEM_offset_0_alias:
	.zero		0
	.zero		64


//--------------------- .nv.shared._Z3minPiS_     --------------------------
	.section	.nv.shared._Z3minPiS_,"aw",@nobits
	.sectionflags	@""
	.align	16
	.zero		1024


//--------------------- .nv.shared._Z3maxPiS_     --------------------------
	.section	.nv.shared._Z3maxPiS_,"aw",@nobits
	.sectionflags	@""
	.align	16
	.zero		1024


//--------------------- .nv.constant0._Z7calcavgPiPf --------------------------
	.section	.nv.constant0._Z7calcavgPiPf,"a",@progbits
	.sectionflags	@""
	.align	4
.nv.constant0._Z7calcavgPiPf:
	.zero		912


//--------------------- .nv.constant0._Z3minPiS_  --------------------------
	.section	.nv.constant0._Z3minPiS_,"a",@progbits
	.sectionflags	@""
	.align	4
.nv.constant0._Z3minPiS_:
	.zero		912


//--------------------- .nv.constant0._Z3maxPiS_  --------------------------
	.section	.nv.constant0._Z3maxPiS_,"a",@progbits
	.sectionflags	@""
	.align	4
.nv.constant0._Z3maxPiS_:
	.zero		912


//--------------------- SYMBOLS --------------------------

	.type		.nv.reservedSmem.offset0,@object
	.size		.nv.reservedSmem.offset0,0x4
	.type		.nv.reservedSmem.cap,@object
	.size		.nv.reservedSmem.cap,0x4
